//
// Generated by NVIDIA NVVM Compiler
//
// Compiler Build ID: CL-36424714
// Cuda compilation tools, release 13.0, V13.0.88
// Based on NVVM 20.0.0
//

.version 9.0
.target sm_100
.address_size 64

	// .globl	_Z12convoluteGPUPfS_iiS_i

.visible .entry _Z12convoluteGPUPfS_iiS_i(
	.param .u64 .ptr .align 1 _Z12convoluteGPUPfS_iiS_i_param_0,
	.param .u64 .ptr .align 1 _Z12convoluteGPUPfS_iiS_i_param_1,
	.param .u32 _Z12convoluteGPUPfS_iiS_i_param_2,
	.param .u32 _Z12convoluteGPUPfS_iiS_i_param_3,
	.param .u64 .ptr .align 1 _Z12convoluteGPUPfS_iiS_i_param_4,
	.param .u32 _Z12convoluteGPUPfS_iiS_i_param_5
)
{
	.reg .pred 	%p<90>;
	.reg .b32 	%r<116>;
	.reg .b32 	%f<99>;
	.reg .b64 	%rd<49>;

	ld.param.u64 	%rd6, [_Z12convoluteGPUPfS_iiS_i_param_0];
	ld.param.u64 	%rd7, [_Z12convoluteGPUPfS_iiS_i_param_1];
	ld.param.u32 	%r53, [_Z12convoluteGPUPfS_iiS_i_param_2];
	ld.param.u32 	%r54, [_Z12convoluteGPUPfS_iiS_i_param_3];
	ld.param.u64 	%rd8, [_Z12convoluteGPUPfS_iiS_i_param_4];
	ld.param.u32 	%r55, [_Z12convoluteGPUPfS_iiS_i_param_5];
	cvta.to.global.u64 	%rd1, %rd7;
	cvta.to.global.u64 	%rd2, %rd8;
	cvta.to.global.u64 	%rd9, %rd6;
	mov.u32 	%r56, %tid.x;
	mov.u32 	%r57, %ctaid.x;
	mov.u32 	%r58, %ntid.x;
	mad.lo.s32 	%r1, %r57, %r58, %r56;
	mov.u32 	%r59, %tid.y;
	mov.u32 	%r60, %ctaid.y;
	mov.u32 	%r61, %ntid.y;
	mad.lo.s32 	%r2, %r60, %r61, %r59;
	add.s32 	%r62, %r55, -1;
	shr.u32 	%r63, %r62, 31;
	add.s32 	%r64, %r62, %r63;
	shr.s32 	%r3, %r64, 1;
	mad.lo.s32 	%r65, %r54, %r1, %r2;
	mul.wide.s32 	%rd10, %r65, 4;
	add.s64 	%rd3, %rd9, %rd10;
	mov.b32 	%r66, 0;
	st.global.u32 	[%rd3], %r66;
	setp.ge.s32 	%p1, %r1, %r53;
	setp.ge.s32 	%p2, %r2, %r54;
	or.pred  	%p3, %p1, %p2;
	@%p3 bra 	$L__BB0_49;
	neg.s32 	%r108, %r3;
	setp.lt.s32 	%p4, %r55, 0;
	mov.f32 	%f97, 0f00000000;
	@%p4 bra 	$L__BB0_45;
	mul.lo.s32 	%r5, %r54, %r53;
	mul.lo.s32 	%r6, %r55, %r55;
	abs.s32 	%r67, %r3;
	add.s32 	%r7, %r3, %r67;
	add.s32 	%r68, %r7, 1;
	and.b32  	%r8, %r68, 7;
	mov.f32 	%f97, 0f00000000;
$L__BB0_3:
	mov.u32 	%r9, %r108;
	neg.s32 	%r114, %r3;
	setp.lt.u32 	%p5, %r7, 7;
	add.s32 	%r69, %r9, %r1;
	mul.lo.s32 	%r11, %r69, %r54;
	add.s32 	%r12, %r11, %r2;
	add.s32 	%r70, %r9, %r3;
	mul.lo.s32 	%r13, %r70, %r55;
	add.s32 	%r14, %r13, %r3;
	@%p5 bra 	$L__BB0_23;
	add.s32 	%r71, %r7, 1;
	and.b32  	%r72, %r71, -8;
	neg.s32 	%r111, %r72;
	sub.s32 	%r112, 3, %r3;
	sub.s32 	%r73, %r2, %r3;
	add.s32 	%r110, %r73, %r11;
	add.s32 	%r109, %r13, 3;
$L__BB0_5:
	.pragma "nounroll";
	add.s32 	%r74, %r109, -3;
	setp.ge.s32 	%p6, %r110, %r5;
	setp.lt.s32 	%p7, %r110, 1;
	setp.ge.s32 	%p8, %r74, %r6;
	or.pred  	%p9, %p6, %p8;
	mul.wide.s32 	%rd11, %r74, 4;
	add.s64 	%rd4, %rd2, %rd11;
	or.pred  	%p10, %p9, %p7;
	@%p10 bra 	$L__BB0_7;
	ld.global.f32 	%f43, [%rd4];
	mul.wide.u32 	%rd12, %r110, 4;
	add.s64 	%rd13, %rd1, %rd12;
	ld.global.f32 	%f44, [%rd13];
	fma.rn.f32 	%f97, %f43, %f44, %f97;
$L__BB0_7:
	add.s32 	%r23, %r110, 3;
	add.s32 	%r24, %r110, 1;
	add.s32 	%r76, %r109, -2;
	setp.ge.s32 	%p11, %r24, %r5;
	setp.gt.u32 	%p12, %r110, 2147483646;
	setp.ge.s32 	%p13, %r76, %r6;
	or.pred  	%p14, %p11, %p13;
	or.pred  	%p15, %p14, %p12;
	@%p15 bra 	$L__BB0_9;
	ld.global.f32 	%f45, [%rd4+4];
	mul.wide.u32 	%rd14, %r24, 4;
	add.s64 	%rd15, %rd1, %rd14;
	ld.global.f32 	%f46, [%rd15];
	fma.rn.f32 	%f97, %f45, %f46, %f97;
$L__BB0_9:
	add.s32 	%r25, %r23, -1;
	add.s32 	%r78, %r109, -1;
	setp.ge.s32 	%p16, %r25, %r5;
	setp.lt.s32 	%p17, %r25, 1;
	setp.ge.s32 	%p18, %r78, %r6;
	or.pred  	%p19, %p16, %p18;
	or.pred  	%p20, %p19, %p17;
	@%p20 bra 	$L__BB0_11;
	ld.global.f32 	%f47, [%rd4+8];
	mul.wide.u32 	%rd16, %r25, 4;
	add.s64 	%rd17, %rd1, %rd16;
	ld.global.f32 	%f48, [%rd17];
	fma.rn.f32 	%f97, %f47, %f48, %f97;
$L__BB0_11:
	add.s32 	%r26, %r110, 7;
	setp.ge.s32 	%p21, %r23, %r5;
	setp.lt.s32 	%p22, %r23, 1;
	setp.ge.s32 	%p23, %r109, %r6;
	or.pred  	%p24, %p21, %p23;
	or.pred  	%p25, %p24, %p22;
	@%p25 bra 	$L__BB0_13;
	ld.global.f32 	%f49, [%rd4+12];
	mul.wide.u32 	%rd18, %r23, 4;
	add.s64 	%rd19, %rd1, %rd18;
	ld.global.f32 	%f50, [%rd19];
	fma.rn.f32 	%f97, %f49, %f50, %f97;
$L__BB0_13:
	add.s32 	%r28, %r26, -3;
	add.s32 	%r81, %r109, 1;
	setp.ge.s32 	%p26, %r28, %r5;
	setp.lt.s32 	%p27, %r28, 1;
	setp.ge.s32 	%p28, %r81, %r6;
	or.pred  	%p29, %p26, %p28;
	or.pred  	%p30, %p29, %p27;
	@%p30 bra 	$L__BB0_15;
	ld.global.f32 	%f51, [%rd4+16];
	mul.wide.u32 	%rd20, %r28, 4;
	add.s64 	%rd21, %rd1, %rd20;
	ld.global.f32 	%f52, [%rd21];
	fma.rn.f32 	%f97, %f51, %f52, %f97;
$L__BB0_15:
	add.s32 	%r29, %r23, 2;
	add.s32 	%r83, %r109, 2;
	setp.ge.s32 	%p31, %r29, %r5;
	setp.lt.s32 	%p32, %r29, 1;
	setp.ge.s32 	%p33, %r83, %r6;
	or.pred  	%p34, %p31, %p33;
	or.pred  	%p35, %p34, %p32;
	@%p35 bra 	$L__BB0_17;
	ld.global.f32 	%f53, [%rd4+20];
	mul.wide.u32 	%rd22, %r29, 4;
	add.s64 	%rd23, %rd1, %rd22;
	ld.global.f32 	%f54, [%rd23];
	fma.rn.f32 	%f97, %f53, %f54, %f97;
$L__BB0_17:
	add.s32 	%r30, %r23, 3;
	add.s32 	%r85, %r109, 3;
	setp.ge.s32 	%p36, %r30, %r5;
	setp.lt.s32 	%p37, %r30, 1;
	setp.ge.s32 	%p38, %r85, %r6;
	or.pred  	%p39, %p36, %p38;
	or.pred  	%p40, %p39, %p37;
	@%p40 bra 	$L__BB0_19;
	ld.global.f32 	%f55, [%rd4+24];
	mul.wide.u32 	%rd24, %r30, 4;
	add.s64 	%rd25, %rd1, %rd24;
	ld.global.f32 	%f56, [%rd25];
	fma.rn.f32 	%f97, %f55, %f56, %f97;
$L__BB0_19:
	add.s32 	%r31, %r23, 4;
	setp.ge.s32 	%p41, %r31, %r5;
	setp.lt.s32 	%p42, %r31, 1;
	add.s32 	%r87, %r109, 4;
	setp.ge.s32 	%p43, %r87, %r6;
	or.pred  	%p44, %p41, %p43;
	or.pred  	%p45, %p44, %p42;
	@%p45 bra 	$L__BB0_21;
	ld.global.f32 	%f57, [%rd4+28];
	mul.wide.u32 	%rd26, %r31, 4;
	add.s64 	%rd27, %rd1, %rd26;
	ld.global.f32 	%f58, [%rd27];
	fma.rn.f32 	%f97, %f57, %f58, %f97;
$L__BB0_21:
	add.s32 	%r112, %r112, 8;
	add.s32 	%r111, %r111, 8;
	add.s32 	%r110, %r110, 8;
	add.s32 	%r109, %r109, 8;
	setp.ne.s32 	%p46, %r111, 0;
	@%p46 bra 	$L__BB0_5;
	add.s32 	%r114, %r112, -3;
$L__BB0_23:
	setp.eq.s32 	%p47, %r8, 0;
	@%p47 bra 	$L__BB0_44;
	add.s32 	%r89, %r8, -1;
	setp.lt.u32 	%p48, %r89, 3;
	@%p48 bra 	$L__BB0_34;
	add.s32 	%r38, %r12, %r114;
	add.s32 	%r39, %r14, %r114;
	setp.ge.s32 	%p49, %r38, %r5;
	setp.lt.s32 	%p50, %r38, 1;
	setp.ge.s32 	%p51, %r39, %r6;
	or.pred  	%p52, %p49, %p51;
	mul.wide.s32 	%rd28, %r39, 4;
	add.s64 	%rd5, %rd2, %rd28;
	or.pred  	%p53, %p52, %p50;
	@%p53 bra 	$L__BB0_27;
	ld.global.f32 	%f60, [%rd5];
	mul.wide.u32 	%rd29, %r38, 4;
	add.s64 	%rd30, %rd1, %rd29;
	ld.global.f32 	%f61, [%rd30];
	fma.rn.f32 	%f97, %f60, %f61, %f97;
$L__BB0_27:
	add.s32 	%r40, %r38, 1;
	add.s32 	%r91, %r39, 1;
	setp.ge.s32 	%p54, %r40, %r5;
	setp.gt.u32 	%p55, %r38, 2147483646;
	setp.ge.s32 	%p56, %r91, %r6;
	or.pred  	%p57, %p54, %p56;
	or.pred  	%p58, %p57, %p55;
	@%p58 bra 	$L__BB0_29;
	ld.global.f32 	%f62, [%rd5+4];
	mul.wide.u32 	%rd31, %r40, 4;
	add.s64 	%rd32, %rd1, %rd31;
	ld.global.f32 	%f63, [%rd32];
	fma.rn.f32 	%f97, %f62, %f63, %f97;
$L__BB0_29:
	add.s32 	%r41, %r38, 2;
	add.s32 	%r93, %r39, 2;
	setp.ge.s32 	%p59, %r41, %r5;
	setp.lt.s32 	%p60, %r41, 1;
	setp.ge.s32 	%p61, %r93, %r6;
	or.pred  	%p62, %p59, %p61;
	or.pred  	%p63, %p62, %p60;
	@%p63 bra 	$L__BB0_31;
	ld.global.f32 	%f64, [%rd5+8];
	mul.wide.u32 	%rd33, %r41, 4;
	add.s64 	%rd34, %rd1, %rd33;
	ld.global.f32 	%f65, [%rd34];
	fma.rn.f32 	%f97, %f64, %f65, %f97;
$L__BB0_31:
	add.s32 	%r42, %r38, 3;
	add.s32 	%r95, %r39, 3;
	setp.ge.s32 	%p64, %r42, %r5;
	setp.lt.s32 	%p65, %r42, 1;
	setp.ge.s32 	%p66, %r95, %r6;
	or.pred  	%p67, %p64, %p66;
	or.pred  	%p68, %p67, %p65;
	@%p68 bra 	$L__BB0_33;
	ld.global.f32 	%f66, [%rd5+12];
	mul.wide.u32 	%rd35, %r42, 4;
	add.s64 	%rd36, %rd1, %rd35;
	ld.global.f32 	%f67, [%rd36];
	fma.rn.f32 	%f97, %f66, %f67, %f97;
$L__BB0_33:
	add.s32 	%r114, %r114, 4;
$L__BB0_34:
	and.b32  	%r97, %r68, 3;
	setp.eq.s32 	%p69, %r97, 0;
	@%p69 bra 	$L__BB0_44;
	setp.eq.s32 	%p70, %r97, 1;
	@%p70 bra 	$L__BB0_41;
	add.s32 	%r45, %r12, %r114;
	add.s32 	%r46, %r14, %r114;
	setp.ge.s32 	%p71, %r45, %r5;
	setp.lt.s32 	%p72, %r45, 1;
	setp.ge.s32 	%p73, %r46, %r6;
	or.pred  	%p74, %p71, %p73;
	or.pred  	%p75, %p74, %p72;
	@%p75 bra 	$L__BB0_38;
	mul.wide.s32 	%rd37, %r46, 4;
	add.s64 	%rd38, %rd2, %rd37;
	ld.global.f32 	%f69, [%rd38];
	mul.wide.u32 	%rd39, %r45, 4;
	add.s64 	%rd40, %rd1, %rd39;
	ld.global.f32 	%f70, [%rd40];
	fma.rn.f32 	%f97, %f69, %f70, %f97;
$L__BB0_38:
	add.s32 	%r47, %r45, 1;
	add.s32 	%r100, %r46, 1;
	setp.ge.s32 	%p76, %r47, %r5;
	setp.gt.u32 	%p77, %r45, 2147483646;
	setp.ge.s32 	%p78, %r100, %r6;
	or.pred  	%p79, %p76, %p78;
	or.pred  	%p80, %p79, %p77;
	@%p80 bra 	$L__BB0_40;
	mul.wide.s32 	%rd41, %r46, 4;
	add.s64 	%rd42, %rd2, %rd41;
	ld.global.f32 	%f71, [%rd42+4];
	mul.wide.u32 	%rd43, %r47, 4;
	add.s64 	%rd44, %rd1, %rd43;
	ld.global.f32 	%f72, [%rd44];
	fma.rn.f32 	%f97, %f71, %f72, %f97;
$L__BB0_40:
	add.s32 	%r114, %r114, 2;
$L__BB0_41:
	and.b32  	%r103, %r7, 1;
	setp.eq.b32 	%p81, %r103, 1;
	@%p81 bra 	$L__BB0_44;
	add.s32 	%r50, %r12, %r114;
	add.s32 	%r51, %r14, %r114;
	setp.ge.s32 	%p82, %r50, %r5;
	setp.lt.s32 	%p83, %r50, 1;
	setp.ge.s32 	%p84, %r51, %r6;
	or.pred  	%p85, %p82, %p84;
	or.pred  	%p86, %p85, %p83;
	@%p86 bra 	$L__BB0_44;
	mul.wide.s32 	%rd45, %r51, 4;
	add.s64 	%rd46, %rd2, %rd45;
	ld.global.f32 	%f73, [%rd46];
	mul.wide.u32 	%rd47, %r50, 4;
	add.s64 	%rd48, %rd1, %rd47;
	ld.global.f32 	%f74, [%rd48];
	fma.rn.f32 	%f97, %f73, %f74, %f97;
$L__BB0_44:
	add.s32 	%r108, %r9, 1;
	abs.s32 	%r105, %r3;
	setp.ne.s32 	%p87, %r9, %r105;
	@%p87 bra 	$L__BB0_3;
$L__BB0_45:
	st.global.f32 	[%rd3], %f97;
	setp.geu.f32 	%p88, %f97, 0f00000000;
	@%p88 bra 	$L__BB0_47;
	mov.b32 	%r107, 0;
	st.global.u32 	[%rd3], %r107;
	bra.uni 	$L__BB0_49;
$L__BB0_47:
	setp.leu.f32 	%p89, %f97, 0f3F800000;
	@%p89 bra 	$L__BB0_49;
	mov.b32 	%r106, 1065353216;
	st.global.u32 	[%rd3], %r106;
$L__BB0_49:
	ret;

}


// ===== COMPILED SASS (sm_100) =====

	.target	sm_100

	.elftype	@"ET_EXEC"


//--------------------- .note.nv.tkinfo           --------------------------
	.section	.note.nv.tkinfo,"",@"SHT_NOTE"
	.sectionflags	@"SHF_NOTE_NV_TKINFO"
	.tkinfo
        /*0018*/ 	.word	0x00000002
        /*0030*/ 	.string	""
        /*0030*/ 	.string	"ptxas"
        /*0030*/ 	.string	"Cuda compilation tools, release 13.0, V13.0.88"
        /*0030*/ 	.string	"Build cuda_13.0.r13.0/compiler.36424714_0"
        /*0030*/ 	.string	"-arch sm_100 -m 64 "



//--------------------- .note.nv.cuinfo           --------------------------
	.section	.note.nv.cuinfo,"",@"SHT_NOTE"
	.sectionflags	@"SHF_NOTE_NV_CUINFO"
        /*0018*/ 	.short	0x0002
        /*001a*/ 	.short	0x0064
        /*001c*/ 	.short	0x0082
	.zero		2


//--------------------- .nv.info                  --------------------------
	.section	.nv.info,"",@"SHT_CUDA_INFO"
	.align	4


	//----- nvinfo : EIATTR_REGCOUNT
	.align		4
        /*0000*/ 	.byte	0x04, 0x2f
        /*0002*/ 	.short	(.L_1 - .L_0)
	.align		4
.L_0:
        /*0004*/ 	.word	index@(_Z12convoluteGPUPfS_iiS_i)
        /*0008*/ 	.word	0x00000020


	//----- nvinfo : EIATTR_FRAME_SIZE
	.align		4
.L_1:
        /*000c*/ 	.byte	0x04, 0x11
        /*000e*/ 	.short	(.L_3 - .L_2)
	.align		4
.L_2:
        /*0010*/ 	.word	index@(_Z12convoluteGPUPfS_iiS_i)
        /*0014*/ 	.word	0x00000000


	//----- nvinfo : EIATTR_MIN_STACK_SIZE
	.align		4
.L_3:
        /*0018*/ 	.byte	0x04, 0x12
        /*001a*/ 	.short	(.L_5 - .L_4)
	.align		4
.L_4:
        /*001c*/ 	.word	index@(_Z12convoluteGPUPfS_iiS_i)
        /*0020*/ 	.word	0x00000000
.L_5:


//--------------------- .nv.compat                --------------------------
	.section	.nv.compat,"",@"SHT_CUDA_COMPAT_INFO"
	.align	4
        /*0000*/ 	.byte	0x02, 0x09, 0x00, 0x00, 0x02, 0x02, 0x01, 0x00, 0x02, 0x05, 0x05, 0x00, 0x03, 0x07, 0x01, 0x01
        /*0010*/ 	.byte	0x02, 0x03, 0x00, 0x00, 0x02, 0x06, 0x01, 0x00, 0x04, 0x0b, 0x08, 0x00, 0x01, 0x00, 0x00, 0x00
        /*0020*/ 	.byte	0x00, 0x00, 0x00, 0x00


//--------------------- .nv.info._Z12convoluteGPUPfS_iiS_i --------------------------
	.section	.nv.info._Z12convoluteGPUPfS_iiS_i,"",@"SHT_CUDA_INFO"
	.sectionflags	@""
	.align	4


	//----- nvinfo : EIATTR_CUDA_API_VERSION
	.align		4
        /*0000*/ 	.byte	0x04, 0x37
        /*0002*/ 	.short	(.L_7 - .L_6)
.L_6:
        /*0004*/ 	.word	0x00000082


	//----- nvinfo : EIATTR_KPARAM_INFO
	.align		4
.L_7:
        /*0008*/ 	.byte	0x04, 0x17
        /*000a*/ 	.short	(.L_9 - .L_8)
.L_8:
        /*000c*/ 	.word	0x00000000
        /*0010*/ 	.short	0x0005
        /*0012*/ 	.short	0x0020
        /*0014*/ 	.byte	0x00, 0xf0, 0x11, 0x00


	//----- nvinfo : EIATTR_KPARAM_INFO
	.align		4
.L_9:
        /*0018*/ 	.byte	0x04, 0x17
        /*001a*/ 	.short	(.L_11 - .L_10)
.L_10:
        /*001c*/ 	.word	0x00000000
        /*0020*/ 	.short	0x0004
        /*0022*/ 	.short	0x0018
        /*0024*/ 	.byte	0x00, 0xf5, 0x21, 0x00


	//----- nvinfo : EIATTR_KPARAM_INFO
	.align		4
.L_11:
        /*0028*/ 	.byte	0x04, 0x17
        /*002a*/ 	.short	(.L_13 - .L_12)
.L_12:
        /*002c*/ 	.word	0x00000000
        /*0030*/ 	.short	0x0003
        /*0032*/ 	.short	0x0014
        /*0034*/ 	.byte	0x00, 0xf0, 0x11, 0x00


	//----- nvinfo : EIATTR_KPARAM_INFO
	.align		4
.L_13:
        /*0038*/ 	.byte	0x04, 0x17
        /*003a*/ 	.short	(.L_15 - .L_14)
.L_14:
        /*003c*/ 	.word	0x00000000
        /*0040*/ 	.short	0x0002
        /*0042*/ 	.short	0x0010
        /*0044*/ 	.byte	0x00, 0xf0, 0x11, 0x00


	//----- nvinfo : EIATTR_KPARAM_INFO
	.align		4
.L_15:
        /*0048*/ 	.byte	0x04, 0x17
        /*004a*/ 	.short	(.L_17 - .L_16)
.L_16:
        /*004c*/ 	.word	0x00000000
        /*0050*/ 	.short	0x0001
        /*0052*/ 	.short	0x0008
        /*0054*/ 	.byte	0x00, 0xf5, 0x21, 0x00


	//----- nvinfo : EIATTR_KPARAM_INFO
	.align		4
.L_17:
        /*0058*/ 	.byte	0x04, 0x17
        /*005a*/ 	.short	(.L_19 - .L_18)
.L_18:
        /*005c*/ 	.word	0x00000000
        /*0060*/ 	.short	0x0000
        /*0062*/ 	.short	0x0000
        /*0064*/ 	.byte	0x00, 0xf5, 0x21, 0x00


	//----- nvinfo : EIATTR_SPARSE_MMA_MASK
	.align		4
.L_19:
        /*0068*/ 	.byte	0x03, 0x50
        /*006a*/ 	.short	0x0000


	//----- nvinfo : EIATTR_MAXREG_COUNT
	.align		4
        /*006c*/ 	.byte	0x03, 0x1b
        /*006e*/ 	.short	0x00ff


	//----- nvinfo : EIATTR_MERCURY_ISA_VERSION
	.align		4
        /*0070*/ 	.byte	0x03, 0x5f
        /*0072*/ 	.short	0x0101


	//----- nvinfo : EIATTR_VRC_CTA_INIT_COUNT
	.align		4
        /*0074*/ 	.byte	0x02, 0x4a
	.zero		1
	.zero		1


	//----- nvinfo : EIATTR_EXIT_INSTR_OFFSETS
	.align		4
        /*0078*/ 	.byte	0x04, 0x1c
        /*007a*/ 	.short	(.L_21 - .L_20)


	//   ....[0]....
.L_20:
        /*007c*/ 	.word	0x00000120


	//   ....[1]....
        /*0080*/ 	.word	0x00000ee0


	//   ....[2]....
        /*0084*/ 	.word	0x00000f00


	//   ....[3]....
        /*0088*/ 	.word	0x00000f30


	//----- nvinfo : EIATTR_CRS_STACK_SIZE
	.align		4
.L_21:
        /*008c*/ 	.byte	0x04, 0x1e
        /*008e*/ 	.short	(.L_23 - .L_22)
.L_22:
        /*0090*/ 	.word	0x00000000


	//----- nvinfo : EIATTR_CBANK_PARAM_SIZE
	.align		4
.L_23:
        /*0094*/ 	.byte	0x03, 0x19
        /*0096*/ 	.short	0x0024


	//----- nvinfo : EIATTR_PARAM_CBANK
	.align		4
        /*0098*/ 	.byte	0x04, 0x0a
        /*009a*/ 	.short	(.L_25 - .L_24)
	.align		4
.L_24:
        /*009c*/ 	.word	index@(.nv.constant0._Z12convoluteGPUPfS_iiS_i)
        /*00a0*/ 	.short	0x0380
        /*00a2*/ 	.short	0x0024


	//----- nvinfo : EIATTR_SW_WAR
	.align		4
.L_25:
        /*00a4*/ 	.byte	0x04, 0x36
        /*00a6*/ 	.short	(.L_27 - .L_26)
.L_26:
        /*00a8*/ 	.word	0x00000008
.L_27:


//--------------------- .nv.callgraph             --------------------------
	.section	.nv.callgraph,"",@"SHT_CUDA_CALLGRAPH"
	.align	4
	.sectionentsize	8
	.align		4
        /*0000*/ 	.word	0x00000000
	.align		4
        /*0004*/ 	.word	0xffffffff
	.align		4
        /*0008*/ 	.word	0x00000000
	.align		4
        /*000c*/ 	.word	0xfffffffe
	.align		4
        /*0010*/ 	.word	0x00000000
	.align		4
        /*0014*/ 	.word	0xfffffffd
	.align		4
        /*0018*/ 	.word	0x00000000
	.align		4
        /*001c*/ 	.word	0xfffffffc


//--------------------- .text._Z12convoluteGPUPfS_iiS_i --------------------------
	.section	.text._Z12convoluteGPUPfS_iiS_i,"ax",@progbits
	.align	128
        .global         _Z12convoluteGPUPfS_iiS_i
        .type           _Z12convoluteGPUPfS_iiS_i,@function
        .size           _Z12convoluteGPUPfS_iiS_i,(.L_x_9 - _Z12convoluteGPUPfS_iiS_i)
        .other          _Z12convoluteGPUPfS_iiS_i,@"STO_CUDA_ENTRY STV_DEFAULT"
_Z12convoluteGPUPfS_iiS_i:
.text._Z12convoluteGPUPfS_iiS_i:
[----:B------:R-:W-:Y:S01]  /*0000*/  LDC R1, c[0x0][0x37c] ;  /* 0x0000df00ff017b82 */ /* 0x000fe20000000800 */
[----:B------:R-:W0:Y:S07]  /*0010*/  S2R R0, SR_TID.X ;  /* 0x0000000000007919 */ /* 0x000e2e0000002100 */
[----:B------:R-:W0:Y:S01]  /*0020*/  S2UR UR4, SR_CTAID.X ;  /* 0x00000000000479c3 */ /* 0x000e220000002500 */
[----:B------:R-:W1:Y:S01]  /*0030*/  LDCU.64 UR8, c[0x0][0x390] ;  /* 0x00007200ff0877ac */ /* 0x000e620008000a00 */
[----:B------:R-:W2:Y:S01]  /*0040*/  S2R R2, SR_TID.Y ;  /* 0x0000000000027919 */ /* 0x000ea20000002200 */
[----:B------:R-:W3:Y:S05]  /*0050*/  LDCU.64 UR6, c[0x0][0x358] ;  /* 0x00006b00ff0677ac */ /* 0x000eea0008000a00 */
[----:B------:R-:W0:Y:S08]  /*0060*/  LDC R3, c[0x0][0x360] ;  /* 0x0000d800ff037b82 */ /* 0x000e300000000800 */
[----:B------:R-:W2:Y:S08]  /*0070*/  S2UR UR5, SR_CTAID.Y ;  /* 0x00000000000579c3 */ /* 0x000eb00000002600 */
[----:B------:R-:W2:Y:S08]  /*0080*/  LDC R5, c[0x0][0x364] ;  /* 0x0000d900ff057b82 */ /* 0x000eb00000000800 */
[----:B------:R-:W4:Y:S01]  /*0090*/  LDC.64 R10, c[0x0][0x380] ;  /* 0x0000e000ff0a7b82 */ /* 0x000f220000000a00 */
[----:B0-----:R-:W-:-:S07]  /*00a0*/  IMAD R0, R3, UR4, R0 ;  /* 0x0000000403007c24 */ /* 0x001fce000f8e0200 */
[----:B------:R-:W0:Y:S01]  /*00b0*/  LDC R7, c[0x0][0x3a0] ;  /* 0x0000e800ff077b82 */ /* 0x000e220000000800 */
[----:B--2---:R-:W-:-:S04]  /*00c0*/  IMAD R3, R5, UR5, R2 ;  /* 0x0000000505037c24 */ /* 0x004fc8000f8e0202 */
[----:B-1----:R-:W-:Y:S01]  /*00d0*/  IMAD R5, R0, UR9, R3 ;  /* 0x0000000900057c24 */ /* 0x002fe2000f8e0203 */
[----:B------:R-:W-:-:S03]  /*00e0*/  ISETP.GE.AND P0, PT, R3, UR9, PT ;  /* 0x0000000903007c0c */ /* 0x000fc6000bf06270 */
[----:B----4-:R-:W-:Y:S01]  /*00f0*/  IMAD.WIDE R10, R5, 0x4, R10 ;  /* 0x00000004050a7825 */ /* 0x010fe200078e020a */
[----:B------:R-:W-:-:S04]  /*0100*/  ISETP.GE.OR P0, PT, R0, UR8, P0 ;  /* 0x0000000800007c0c */ /* 0x000fc80008706670 */
[----:B---3--:R1:W-:Y:S09]  /*0110*/  STG.E desc[UR6][R10.64], RZ ;  /* 0x000000ff0a007986 */ /* 0x0083f2000c101906 */
[----:B------:R-:W-:Y:S05]  /*0120*/  @P0 EXIT ;  /* 0x000000000000094d */ /* 0x000fea0003800000 */
[C---:B0-----:R-:W-:Y:S01]  /*0130*/  ISETP.GE.AND P0, PT, R7.reuse, RZ, PT ;  /* 0x000000ff0700720c */ /* 0x041fe20003f06270 */
[----:B------:R-:W-:-:S05]  /*0140*/  VIADD R2, R7, 0xffffffff ;  /* 0xffffffff07027836 */ /* 0x000fca0000000000 */
[----:B------:R-:W-:Y:S01]  /*0150*/  LEA.HI R4, R2, R2, RZ, 0x1 ;  /* 0x0000000202047211 */ /* 0x000fe200078f08ff */
[----:B------:R-:W-:-:S06]  /*0160*/  IMAD.MOV.U32 R2, RZ, RZ, RZ ;  /* 0x000000ffff027224 */ /* 0x000fcc00078e00ff */
[----:B------:R-:W-:Y:S05]  /*0170*/  @!P0 BRA `(.L_x_0) ;  /* 0x0000000c004c8947 */ /* 0x000fea0003800000 */
[----:B------:R-:W-:Y:S01]  /*0180*/  SHF.R.S32.HI R4, RZ, 0x1, R4 ;  /* 0x00000001ff047819 */ /* 0x000fe20000011404 */
[----:B------:R-:W-:Y:S01]  /*0190*/  IMAD R7, R7, R7, RZ ;  /* 0x0000000707077224 */ /* 0x000fe200078e02ff */
[----:B------:R-:W-:Y:S01]  /*01a0*/  UIMAD UR4, UR9, UR8, URZ ;  /* 0x00000008090472a4 */ /* 0x000fe2000f8e02ff */
[----:B------:R-:W-:Y:S01]  /*01b0*/  IMAD.MOV.U32 R2, RZ, RZ, RZ ;  /* 0x000000ffff027224 */ /* 0x000fe200078e00ff */
[----:B------:R-:W-:Y:S01]  /*01c0*/  IABS R5, R4 ;  /* 0x0000000400057213 */ /* 0x000fe20000000000 */
[----:B------:R-:W-:-:S04]  /*01d0*/  IMAD.MOV R9, RZ, RZ, -R4 ;  /* 0x000000ffff097224 */ /* 0x000fc800078e0a04 */
[----:B------:R-:W-:-:S05]  /*01e0*/  IMAD.IADD R5, R4, 0x1, R5 ;  /* 0x0000000104057824 */ /* 0x000fca00078e0205 */
[----:B------:R-:W-:-:S04]  /*01f0*/  IADD3 R6, PT, PT, R5, 0x1, RZ ;  /* 0x0000000105067810 */ /* 0x000fc80007ffe0ff */
[----:B------:R-:W-:-:S07]  /*0200*/  LOP3.LUT R8, R6, 0x7, RZ, 0xc0, !PT ;  /* 0x0000000706087812 */ /* 0x000fce00078ec0ff */
.L_x_7:
[----:B------:R-:W0:Y:S01]  /*0210*/  LDC R24, c[0x0][0x3a0] ;  /* 0x0000e800ff187b82 */ /* 0x000e220000000800 */
[----:B------:R-:W2:Y:S01]  /*0220*/  LDCU UR5, c[0x0][0x394] ;  /* 0x00007280ff0577ac */ /* 0x000ea20008000800 */
[----:B------:R-:W-:Y:S01]  /*0230*/  ISETP.GE.U32.AND P0, PT, R5, 0x7, PT ;  /* 0x000000070500780c */ /* 0x000fe20003f06070 */
[----:B------:R-:W-:Y:S01]  /*0240*/  IMAD.MOV R25, RZ, RZ, -R4 ;  /* 0x000000ffff197224 */ /* 0x000fe200078e0a04 */
[----:B------:R-:W-:Y:S02]  /*0250*/  IABS R12, R4 ;  /* 0x00000004000c7213 */ /* 0x000fe40000000000 */
[----:B------:R-:W-:Y:S02]  /*0260*/  IADD3 R13, PT, PT, R4, R9, RZ ;  /* 0x00000009040d7210 */ /* 0x000fe40007ffe0ff */
[C---:B------:R-:W-:Y:S01]  /*0270*/  ISETP.NE.AND P4, PT, R9.reuse, R12, PT ;  /* 0x0000000c0900720c */ /* 0x040fe20003f85270 */
[----:B------:R-:W-:Y:S02]  /*0280*/  IMAD.IADD R12, R0, 0x1, R9 ;  /* 0x00000001000c7824 */ /* 0x000fe400078e0209 */
[----:B------:R-:W-:-:S02]  /*0290*/  VIADD R9, R9, 0x1 ;  /* 0x0000000109097836 */ /* 0x000fc40000000000 */
[----:B--2---:R-:W-:Y:S02]  /*02a0*/  IMAD R20, R12, UR5, R3 ;  /* 0x000000050c147c24 */ /* 0x004fe4000f8e0203 */
[----:B0-----:R-:W-:Y:S01]  /*02b0*/  IMAD R21, R13, R24, R4 ;  /* 0x000000180d157224 */ /* 0x001fe200078e0204 */
[----:B------:R-:W-:Y:S06]  /*02c0*/  @!P0 BRA `(.L_x_1) ;  /* 0x0000000400788947 */ /* 0x000fec0003800000 */
[----:B------:R-:W-:Y:S01]  /*02d0*/  VIADD R6, R5, 0x1 ;  /* 0x0000000105067836 */ /* 0x000fe20000000000 */
[----:B------:R-:W-:Y:S01]  /*02e0*/  IADD3 R22, PT, PT, R3, -R4, RZ ;  /* 0x8000000403167210 */ /* 0x000fe20007ffe0ff */
[----:B------:R-:W-:Y:S01]  /*02f0*/  IMAD R24, R13, R24, 0x3 ;  /* 0x000000030d187424 */ /* 0x000fe200078e0218 */
[----:B------:R-:W-:Y:S02]  /*0300*/  IADD3 R25, PT, PT, -R4, 0x3, RZ ;  /* 0x0000000304197810 */ /* 0x000fe40007ffe1ff */
[----:B------:R-:W-:Y:S01]  /*0310*/  LOP3.LUT R23, R6, 0xfffffff8, RZ, 0xc0, !PT ;  /* 0xfffffff806177812 */ /* 0x000fe200078ec0ff */
[----:B------:R-:W-:-:S04]  /*0320*/  IMAD R22, R12, UR5, R22 ;  /* 0x000000050c167c24 */ /* 0x000fc8000f8e0216 */
[----:B------:R-:W-:-:S07]  /*0330*/  IMAD.MOV R23, RZ, RZ, -R23 ;  /* 0x000000ffff177224 */ /* 0x000fce00078e0a17 */
.L_x_2:
[----:B------:R-:W-:Y:S01]  /*0340*/  VIADD R18, R24, 0xfffffffd ;  /* 0xfffffffd18127836 */ /* 0x000fe20000000000 */
[----:B------:R-:W-:Y:S01]  /*0350*/  IADD3 R19, PT, PT, R22, 0x1, RZ ;  /* 0x0000000116137810 */ /* 0x000fe20007ffe0ff */
[----:B------:R-:W-:-:S03]  /*0360*/  VIADD R12, R24, 0xfffffffe ;  /* 0xfffffffe180c7836 */ /* 0x000fc60000000000 */
[-C--:B------:R-:W-:Y:S02]  /*0370*/  ISETP.GE.AND P0, PT, R18, R7.reuse, PT ;  /* 0x000000071200720c */ /* 0x080fe40003f06270 */
[----:B------:R-:W-:Y:S02]  /*0380*/  ISETP.GE.AND P1, PT, R12, R7, PT ;  /* 0x000000070c00720c */ /* 0x000fe40003f26270 */
[C---:B------:R-:W-:Y:S01]  /*0390*/  ISETP.GE.OR P0, PT, R22.reuse, UR4, P0 ;  /* 0x0000000416007c0c */ /* 0x040fe20008706670 */
[----:B------:R-:W0:Y:S01]  /*03a0*/  LDC.64 R12, c[0x0][0x398] ;  /* 0x0000e600ff0c7b82 */ /* 0x000e220000000a00 */
[----:B------:R-:W-:Y:S02]  /*03b0*/  ISETP.GE.OR P2, PT, R19, UR4, P1 ;  /* 0x0000000413007c0c */ /* 0x000fe40008f46670 */
[C---:B------:R-:W-:Y:S02]  /*03c0*/  ISETP.LT.OR P1, PT, R22.reuse, 0x1, P0 ;  /* 0x000000011600780c */ /* 0x040fe40000721670 */
[----:B------:R-:W-:-:S11]  /*03d0*/  ISETP.GT.U32.OR P2, PT, R22, 0x7ffffffe, P2 ;  /* 0x7ffffffe1600780c */ /* 0x000fd60001744470 */
[----:B------:R-:W2:Y:S08]  /*03e0*/  @!P1 LDC.64 R16, c[0x0][0x388] ;  /* 0x0000e200ff109b82 */ /* 0x000eb00000000a00 */
[----:B------:R-:W3:Y:S01]  /*03f0*/  @!P2 LDC.64 R14, c[0x0][0x388] ;  /* 0x0000e200ff0eab82 */ /* 0x000ee20000000a00 */
[----:B0-----:R-:W-:-:S05]  /*0400*/  IMAD.WIDE R12, R18, 0x4, R12 ;  /* 0x00000004120c7825 */ /* 0x001fca00078e020c */
[----:B------:R-:W4:Y:S01]  /*0410*/  @!P2 LDG.E R18, desc[UR6][R12.64+0x4] ;  /* 0x000004060c12a981 */ /* 0x000f22000c1e1900 */
[----:B--2---:R-:W-:-:S06]  /*0420*/  @!P1 IMAD.WIDE.U32 R16, R22, 0x4, R16 ;  /* 0x0000000416109825 */ /* 0x004fcc00078e0010 */
[----:B------:R-:W2:Y:S01]  /*0430*/  @!P1 LDG.E R16, desc[UR6][R16.64] ;  /* 0x0000000610109981 */ /* 0x000ea2000c1e1900 */
[----:B---3--:R-:W-:-:S03]  /*0440*/  @!P2 IMAD.WIDE.U32 R14, R19, 0x4, R14 ;  /* 0x00000004130ea825 */ /* 0x008fc600078e000e */
[----:B------:R-:W2:Y:S04]  /*0450*/  @!P1 LDG.E R19, desc[UR6][R12.64] ;  /* 0x000000060c139981 */ /* 0x000ea8000c1e1900 */
[----:B------:R0:W4:Y:S01]  /*0460*/  @!P2 LDG.E R15, desc[UR6][R14.64] ;  /* 0x000000060e0fa981 */ /* 0x000122000c1e1900 */
[----:B------:R-:W-:Y:S02]  /*0470*/  VIADD R26, R24, 0xffffffff ;  /* 0xffffffff181a7836 */ /* 0x000fe40000000000 */
[----:B------:R-:W-:-:S03]  /*0480*/  VIADD R27, R22, 0x2 ;  /* 0x00000002161b7836 */ /* 0x000fc60000000000 */
[-C--:B------:R-:W-:Y:S02]  /*0490*/  ISETP.GE.AND P0, PT, R26, R7.reuse, PT ;  /* 0x000000071a00720c */ /* 0x080fe40003f06270 */
[----:B------:R-:W-:Y:S02]  /*04a0*/  ISETP.GE.AND P3, PT, R24, R7, PT ;  /* 0x000000071800720c */ /* 0x000fe40003f66270 */
[C---:B------:R-:W-:Y:S02]  /*04b0*/  ISETP.GE.OR P0, PT, R27.reuse, UR4, P0 ;  /* 0x000000041b007c0c */ /* 0x040fe40008706670 */
[----:B------:R-:W-:Y:S02]  /*04c0*/  IADD3 R29, PT, PT, R22, 0x3, RZ ;  /* 0x00000003161d7810 */ /* 0x000fe40007ffe0ff */
[----:B------:R-:W-:Y:S01]  /*04d0*/  ISETP.LT.OR P0, PT, R27, 0x1, P0 ;  /* 0x000000011b00780c */ /* 0x000fe20000701670 */
[----:B0-----:R-:W-:Y:S02]  /*04e0*/  VIADD R14, R24, 0x1 ;  /* 0x00000001180e7836 */ /* 0x001fe40000000000 */
[----:B--2---:R-:W-:Y:S01]  /*04f0*/  @!P1 FFMA R2, R19, R16, R2 ;  /* 0x0000001013029223 */ /* 0x004fe20000000002 */
[----:B------:R-:W-:-:S09]  /*0500*/  ISETP.GE.OR P1, PT, R29, UR4, P3 ;  /* 0x000000041d007c0c */ /* 0x000fd20009f26670 */
[----:B------:R-:W0:Y:S01]  /*0510*/  @!P0 LDC.64 R16, c[0x0][0x388] ;  /* 0x0000e200ff108b82 */ /* 0x000e220000000a00 */
[----:B------:R-:W-:Y:S01]  /*0520*/  ISETP.LT.OR P1, PT, R29, 0x1, P1 ;  /* 0x000000011d00780c */ /* 0x000fe20000f21670 */
[----:B----4-:R-:W-:Y:S01]  /*0530*/  @!P2 FFMA R2, R18, R15, R2 ;  /* 0x0000000f1202a223 */ /* 0x010fe20000000002 */
[----:B------:R-:W-:Y:S01]  /*0540*/  VIADD R19, R22, 0x4 ;  /* 0x0000000416137836 */ /* 0x000fe20000000000 */
[----:B------:R-:W-:-:S04]  /*0550*/  ISETP.GE.AND P2, PT, R14, R7, PT ;  /* 0x000000070e00720c */ /* 0x000fc80003f46270 */
[----:B------:R-:W-:-:S06]  /*0560*/  ISETP.GE.OR P2, PT, R19, UR4, P2 ;  /* 0x0000000413007c0c */ /* 0x000fcc0009746670 */
[----:B------:R-:W2:Y:S01]  /*0570*/  @!P1 LDC.64 R14, c[0x0][0x388] ;  /* 0x0000e200ff0e9b82 */ /* 0x000ea20000000a00 */
[----:B------:R-:W-:Y:S01]  /*0580*/  ISETP.LT.OR P3, PT, R19, 0x1, P2 ;  /* 0x000000011300780c */ /* 0x000fe20001761670 */
[----:B------:R-:W3:Y:S01]  /*0590*/  @!P1 LDG.E R18, desc[UR6][R12.64+0xc] ;  /* 0x00000c060c129981 */ /* 0x000ee2000c1e1900 */
[----:B0-----:R-:W-:-:S11]  /*05a0*/  @!P0 IMAD.WIDE.U32 R26, R27, 0x4, R16 ;  /* 0x000000041b1a8825 */ /* 0x001fd600078e0010 */
[----:B------:R-:W0:Y:S01]  /*05b0*/  @!P3 LDC.64 R16, c[0x0][0x388] ;  /* 0x0000e200ff10bb82 */ /* 0x000e220000000a00 */
[----:B------:R-:W4:Y:S04]  /*05c0*/  @!P0 LDG.E R27, desc[UR6][R26.64] ;  /* 0x000000061a1b8981 */ /* 0x000f28000c1e1900 */
[----:B------:R-:W5:Y:S01]  /*05d0*/  @!P3 LDG.E R28, desc[UR6][R12.64+0x10] ;  /* 0x000010060c1cb981 */ /* 0x000f62000c1e1900 */
[----:B--2---:R-:W-:-:S03]  /*05e0*/  @!P1 IMAD.WIDE.U32 R14, R29, 0x4, R14 ;  /* 0x000000041d0e9825 */ /* 0x004fc600078e000e */
[----:B------:R-:W4:Y:S04]  /*05f0*/  @!P0 LDG.E R29, desc[UR6][R12.64+0x8] ;  /* 0x000008060c1d8981 */ /* 0x000f28000c1e1900 */
[----:B------:R2:W3:Y:S01]  /*0600*/  @!P1 LDG.E R15, desc[UR6][R14.64] ;  /* 0x000000060e0f9981 */ /* 0x0004e2000c1e1900 */
[----:B0-----:R-:W-:-:S06]  /*0610*/  @!P3 IMAD.WIDE.U32 R16, R19, 0x4, R16 ;  /* 0x000000041310b825 */ /* 0x001fcc00078e0010 */
[----:B------:R0:W5:Y:S01]  /*0620*/  @!P3 LDG.E R17, desc[UR6][R16.64] ;  /* 0x000000061011b981 */ /* 0x000162000c1e1900 */
[----:B------:R-:W-:-:S04]  /*0630*/  IADD3 R19, PT, PT, R24, 0x2, RZ ;  /* 0x0000000218137810 */ /* 0x000fc80007ffe0ff */
[----:B------:R-:W-:Y:S01]  /*0640*/  ISETP.GE.AND P2, PT, R19, R7, PT ;  /* 0x000000071300720c */ /* 0x000fe20003f46270 */
[----:B------:R-:W-:-:S05]  /*0650*/  VIADD R19, R22, 0x5 ;  /* 0x0000000516137836 */ /* 0x000fca0000000000 */
[----:B------:R-:W-:-:S04]  /*0660*/  ISETP.GE.OR P2, PT, R19, UR4, P2 ;  /* 0x0000000413007c0c */ /* 0x000fc80009746670 */
[----:B------:R-:W-:Y:S01]  /*0670*/  ISETP.LT.OR P2, PT, R19, 0x1, P2 ;  /* 0x000000011300780c */ /* 0x000fe20001741670 */
[C---:B--2---:R-:W-:Y:S02]  /*0680*/  VIADD R14, R24.reuse, 0x3 ;  /* 0x00000003180e7836 */ /* 0x044fe40000000000 */
[----:B0-----:R-:W-:Y:S02]  /*0690*/  VIADD R16, R24, 0x4 ;  /* 0x0000000418107836 */ /* 0x001fe40000000000 */
[----:B----4-:R-:W-:Y:S01]  /*06a0*/  @!P0 FFMA R2, R29, R27, R2 ;  /* 0x0000001b1d028223 */ /* 0x010fe20000000002 */
[----:B------:R-:W-:Y:S02]  /*06b0*/  ISETP.GE.AND P0, PT, R14, R7, PT ;  /* 0x000000070e00720c */ /* 0x000fe40003f06270 */
[----:B------:R-:W-:Y:S01]  /*06c0*/  IADD3 R27, PT, PT, R22, 0x6, RZ ;  /* 0x00000006161b7810 */ /* 0x000fe20007ffe0ff */
[----:B---3--:R-:W-:-:S04]  /*06d0*/  @!P1 FFMA R2, R18, R15, R2 ;  /* 0x0000000f12029223 */ /* 0x008fc80000000002 */
[----:B------:R-:W0:Y:S01]  /*06e0*/  @!P2 LDC.64 R14, c[0x0][0x388] ;  /* 0x0000e200ff0eab82 */ /* 0x000e220000000a00 */
[C---:B------:R-:W-:Y:S01]  /*06f0*/  ISETP.GE.OR P0, PT, R27.reuse, UR4, P0 ;  /* 0x000000041b007c0c */ /* 0x040fe20008706670 */
[----:B------:R-:W-:Y:S01]  /*0700*/  VIADD R29, R22, 0x7 ;  /* 0x00000007161d7836 */ /* 0x000fe20000000000 */
[----:B------:R-:W-:Y:S02]  /*0710*/  ISETP.GE.AND P1, PT, R16, R7, PT ;  /* 0x000000071000720c */ /* 0x000fe40003f26270 */
[----:B------:R-:W-:Y:S02]  /*0720*/  ISETP.LT.OR P0, PT, R27, 0x1, P0 ;  /* 0x000000011b00780c */ /* 0x000fe40000701670 */
[----:B------:R-:W-:-:S04]  /*0730*/  ISETP.GE.OR P1, PT, R29, UR4, P1 ;  /* 0x000000041d007c0c */ /* 0x000fc80008f26670 */
[----:B------:R-:W-:Y:S01]  /*0740*/  ISETP.LT.OR P1, PT, R29, 0x1, P1 ;  /* 0x000000011d00780c */ /* 0x000fe20000f21670 */
[----:B-----5:R-:W-:-:S06]  /*0750*/  @!P3 FFMA R2, R28, R17, R2 ;  /* 0x000000111c02b223 */ /* 0x020fcc0000000002 */
[----:B------:R-:W2:Y:S01]  /*0760*/  @!P0 LDC.64 R16, c[0x0][0x388] ;  /* 0x0000e200ff108b82 */ /* 0x000ea20000000a00 */
[----:B0-----:R-:W-:-:S05]  /*0770*/  @!P2 IMAD.WIDE.U32 R14, R19, 0x4, R14 ;  /* 0x00000004130ea825 */ /* 0x001fca00078e000e */
[----:B------:R-:W3:Y:S02]  /*0780*/  @!P1 LDG.E R26, desc[UR6][R12.64+0x1c] ;  /* 0x00001c060c1a9981 */ /* 0x000ee4000c1e1900 */
[----:B------:R-:W0:Y:S02]  /*0790*/  @!P1 LDC.64 R18, c[0x0][0x388] ;  /* 0x0000e200ff129b82 */ /* 0x000e240000000a00 */
[----:B------:R-:W4:Y:S01]  /*07a0*/  @!P2 LDG.E R15, desc[UR6][R14.64] ;  /* 0x000000060e0fa981 */ /* 0x000f22000c1e1900 */
[----:B--2---:R-:W-:-:S03]  /*07b0*/  @!P0 IMAD.WIDE.U32 R16, R27, 0x4, R16 ;  /* 0x000000041b108825 */ /* 0x004fc600078e0010 */
[----:B------:R-:W4:Y:S04]  /*07c0*/  @!P2 LDG.E R27, desc[UR6][R12.64+0x14] ;  /* 0x000014060c1ba981 */ /* 0x000f28000c1e1900 */
[----:B------:R-:W2:Y:S01]  /*07d0*/  @!P0 LDG.E R17, desc[UR6][R16.64] ;  /* 0x0000000610118981 */ /* 0x000ea2000c1e1900 */
[----:B0-----:R-:W-:-:S03]  /*07e0*/  @!P1 IMAD.WIDE.U32 R18, R29, 0x4, R18 ;  /* 0x000000041d129825 */ /* 0x001fc600078e0012 */
[----:B------:R-:W2:Y:S04]  /*07f0*/  @!P0 LDG.E R29, desc[UR6][R12.64+0x18] ;  /* 0x000018060c1d8981 */ /* 0x000ea8000c1e1900 */
[----:B------:R-:W3:Y:S01]  /*0800*/  @!P1 LDG.E R19, desc[UR6][R18.64] ;  /* 0x0000000612139981 */ /* 0x000ee2000c1e1900 */
[----:B------:R-:W-:Y:S01]  /*0810*/  IADD3 R23, PT, PT, R23, 0x8, RZ ;  /* 0x0000000817177810 */ /* 0x000fe20007ffe0ff */
[----:B------:R-:W-:Y:S01]  /*0820*/  VIADD R25, R25, 0x8 ;  /* 0x0000000819197836 */ /* 0x000fe20000000000 */
[----:B------:R-:W-:Y:S01]  /*0830*/  IADD3 R22, PT, PT, R22, 0x8, RZ ;  /* 0x0000000816167810 */ /* 0x000fe20007ffe0ff */
[----:B------:R-:W-:Y:S02]  /*0840*/  VIADD R24, R24, 0x8 ;  /* 0x0000000818187836 */ /* 0x000fe40000000000 */
[----:B----4-:R-:W-:-:S04]  /*0850*/  @!P2 FFMA R2, R27, R15, R2 ;  /* 0x0000000f1b02a223 */ /* 0x010fc80000000002 */
[----:B--2---:R-:W-:Y:S01]  /*0860*/  @!P0 FFMA R2, R29, R17, R2 ;  /* 0x000000111d028223 */ /* 0x004fe20000000002 */
[----:B------:R-:W-:-:S03]  /*0870*/  ISETP.NE.AND P0, PT, R23, RZ, PT ;  /* 0x000000ff1700720c */ /* 0x000fc60003f05270 */
[----:B---3--:R-:W-:-:S10]  /*0880*/  @!P1 FFMA R2, R26, R19, R2 ;  /* 0x000000131a029223 */ /* 0x008fd40000000002 */
[----:B------:R-:W-:Y:S05]  /*0890*/  @P0 BRA `(.L_x_2) ;  /* 0xfffffff800a80947 */ /* 0x000fea000383ffff */
[----:B------:R-:W-:-:S07]  /*08a0*/  VIADD R25, R25, 0xfffffffd ;  /* 0xfffffffd19197836 */ /* 0x000fce0000000000 */
.L_x_1:
[----:B------:R-:W-:-:S13]  /*08b0*/  ISETP.NE.AND P0, PT, R8, RZ, PT ;  /* 0x000000ff0800720c */ /* 0x000fda0003f05270 */
[----:B------:R-:W-:Y:S05]  /*08c0*/  @!P0 BRA `(.L_x_3) ;  /* 0x0000000400748947 */ /* 0x000fea0003800000 */
[----:B------:R-:W-:-:S05]  /*08d0*/  VIADD R12, R8, 0xffffffff ;  /* 0xffffffff080c7836 */ /* 0x000fca0000000000 */
[----:B------:R-:W-:-:S13]  /*08e0*/  ISETP.GE.U32.AND P0, PT, R12, 0x3, PT ;  /* 0x000000030c00780c */ /* 0x000fda0003f06070 */
[----:B------:R-:W-:Y:S05]  /*08f0*/  @!P0 BRA `(.L_x_4) ;  /* 0x0000000000ac8947 */ /* 0x000fea0003800000 */
[----:B------:R-:W-:Y:S01]  /*0900*/  IADD3 R14, PT, PT, R21, R25, RZ ;  /* 0x00000019150e7210 */ /* 0x000fe20007ffe0ff */
[----:B------:R-:W-:-:S03]  /*0910*/  IMAD.IADD R27, R20, 0x1, R25 ;  /* 0x00000001141b7824 */ /* 0x000fc600078e0219 */
[CC--:B------:R-:W-:Y:S01]  /*0920*/  ISETP.GE.AND P0, PT, R14.reuse, R7.reuse, PT ;  /* 0x000000070e00720c */ /* 0x0c0fe20003f06270 */
[C---:B------:R-:W-:Y:S01]  /*0930*/  VIADD R16, R14.reuse, 0x1 ;  /* 0x000000010e107836 */ /* 0x040fe20000000000 */
[----:B------:R-:W-:Y:S01]  /*0940*/  IADD3 R18, PT, PT, R14, 0x2, RZ ;  /* 0x000000020e127810 */ /* 0x000fe20007ffe0ff */
[C---:B------:R-:W-:Y:S01]  /*0950*/  VIADD R22, R27.reuse, 0x1 ;  /* 0x000000011b167836 */ /* 0x040fe20000000000 */
[C---:B------:R-:W-:Y:S01]  /*0960*/  ISETP.GE.OR P0, PT, R27.reuse, UR4, P0 ;  /* 0x000000041b007c0c */ /* 0x040fe20008706670 */
[C---:B------:R-:W-:Y:S01]  /*0970*/  VIADD R29, R27.reuse, 0x2 ;  /* 0x000000021b1d7836 */ /* 0x040fe20000000000 */
[-C--:B------:R-:W-:Y:S01]  /*0980*/  ISETP.GE.AND P3, PT, R16, R7.reuse, PT ;  /* 0x000000071000720c */ /* 0x080fe20003f66270 */
[C---:B------:R-:W-:Y:S01]  /*0990*/  VIADD R23, R27.reuse, 0x3 ;  /* 0x000000031b177836 */ /* 0x040fe20000000000 */
[----:B------:R-:W-:Y:S02]  /*09a0*/  ISETP.LT.OR P0, PT, R27, 0x1, P0 ;  /* 0x000000011b00780c */ /* 0x000fe40000701670 */
[----:B------:R-:W-:-:S02]  /*09b0*/  ISETP.GE.AND P1, PT, R18, R7, PT ;  /* 0x000000071200720c */ /* 0x000fc40003f26270 */
[----:B------:R-:W-:Y:S01]  /*09c0*/  IADD3 R16, PT, PT, R14, 0x3, RZ ;  /* 0x000000030e107810 */ /* 0x000fe20007ffe0ff */
[----:B------:R-:W0:Y:S01]  /*09d0*/  LDC.64 R18, c[0x0][0x398] ;  /* 0x0000e600ff127b82 */ /* 0x000e220000000a00 */
[----:B------:R-:W-:Y:S02]  /*09e0*/  ISETP.GE.OR P3, PT, R22, UR4, P3 ;  /* 0x0000000416007c0c */ /* 0x000fe40009f66670 */
[----:B------:R-:W-:Y:S02]  /*09f0*/  ISETP.GE.OR P1, PT, R29, UR4, P1 ;  /* 0x000000041d007c0c */ /* 0x000fe40008f26670 */
[----:B------:R-:W-:Y:S02]  /*0a00*/  ISETP.GE.AND P2, PT, R16, R7, PT ;  /* 0x000000071000720c */ /* 0x000fe40003f46270 */
[----:B------:R-:W-:Y:S01]  /*0a10*/  ISETP.GT.U32.OR P3, PT, R27, 0x7ffffffe, P3 ;  /* 0x7ffffffe1b00780c */ /* 0x000fe20001f64470 */
[----:B------:R-:W2:Y:S01]  /*0a20*/  @!P0 LDC.64 R12, c[0x0][0x388] ;  /* 0x0000e200ff0c8b82 */ /* 0x000ea20000000a00 */
[----:B------:R-:W-:-:S02]  /*0a30*/  ISETP.LT.OR P1, PT, R29, 0x1, P1 ;  /* 0x000000011d00780c */ /* 0x000fc40000f21670 */
[----:B------:R-:W-:-:S04]  /*0a40*/  ISETP.GE.OR P2, PT, R23, UR4, P2 ;  /* 0x0000000417007c0c */ /* 0x000fc80009746670 */
[----:B------:R-:W-:-:S05]  /*0a50*/  ISETP.LT.OR P2, PT, R23, 0x1, P2 ;  /* 0x000000011700780c */ /* 0x000fca0001741670 */
[----:B------:R-:W3:Y:S01]  /*0a60*/  @!P3 LDC.64 R16, c[0x0][0x388] ;  /* 0x0000e200ff10bb82 */ /* 0x000ee20000000a00 */
[----:B0-----:R-:W-:-:S07]  /*0a70*/  IMAD.WIDE R18, R14, 0x4, R18 ;  /* 0x000000040e127825 */ /* 0x001fce00078e0212 */
[----:B------:R-:W0:Y:S01]  /*0a80*/  @!P2 LDC.64 R14, c[0x0][0x388] ;  /* 0x0000e200ff0eab82 */ /* 0x000e220000000a00 */
[----:B------:R-:W4:Y:S01]  /*0a90*/  @!P2 LDG.E R24, desc[UR6][R18.64+0xc] ;  /* 0x00000c061218a981 */ /* 0x000f22000c1e1900 */
[----:B--2---:R-:W-:-:S06]  /*0aa0*/  @!P0 IMAD.WIDE.U32 R26, R27, 0x4, R12 ;  /* 0x000000041b1a8825 */ /* 0x004fcc00078e000c */
[----:B------:R-:W2:Y:S01]  /*0ab0*/  @!P1 LDC.64 R12, c[0x0][0x388] ;  /* 0x0000e200ff0c9b82 */ /* 0x000ea20000000a00 */
[----:B------:R-:W5:Y:S01]  /*0ac0*/  @!P0 LDG.E R27, desc[UR6][R26.64] ;  /* 0x000000061a1b8981 */ /* 0x000f62000c1e1900 */
[----:B---3--:R-:W-:-:S03]  /*0ad0*/  @!P3 IMAD.WIDE.U32 R16, R22, 0x4, R16 ;  /* 0x000000041610b825 */ /* 0x008fc600078e0010 */
[----:B------:R-:W3:Y:S04]  /*0ae0*/  @!P3 LDG.E R22, desc[UR6][R18.64+0x4] ;  /* 0x000004061216b981 */ /* 0x000ee8000c1e1900 */
[----:B------:R-:W3:Y:S01]  /*0af0*/  @!P3 LDG.E R17, desc[UR6][R16.64] ;  /* 0x000000061011b981 */ /* 0x000ee2000c1e1900 */
[----:B0-----:R-:W-:-:S03]  /*0b00*/  @!P2 IMAD.WIDE.U32 R14, R23, 0x4, R14 ;  /* 0x00000004170ea825 */ /* 0x001fc600078e000e */
[----:B------:R-:W4:Y:S04]  /*0b10*/  @!P1 LDG.E R23, desc[UR6][R18.64+0x8] ;  /* 0x0000080612179981 */ /* 0x000f28000c1e1900 */
[----:B------:R-:W4:Y:S01]  /*0b20*/  @!P2 LDG.E R15, desc[UR6][R14.64] ;  /* 0x000000060e0fa981 */ /* 0x000f22000c1e1900 */
[----:B--2---:R-:W-:-:S03]  /*0b30*/  @!P1 IMAD.WIDE.U32 R12, R29, 0x4, R12 ;  /* 0x000000041d0c9825 */ /* 0x004fc600078e000c */
[----:B------:R-:W5:Y:S04]  /*0b40*/  @!P0 LDG.E R29, desc[UR6][R18.64] ;  /* 0x00000006121d8981 */ /* 0x000f68000c1e1900 */
[----:B------:R-:W4:Y:S01]  /*0b50*/  @!P1 LDG.E R12, desc[UR6][R12.64] ;  /* 0x000000060c0c9981 */ /* 0x000f22000c1e1900 */
[----:B------:R-:W-:Y:S02]  /*0b60*/  VIADD R25, R25, 0x4 ;  /* 0x0000000419197836 */ /* 0x000fe40000000000 */
[----:B-----5:R-:W-:-:S04]  /*0b70*/  @!P0 FFMA R2, R29, R27, R2 ;  /* 0x0000001b1d028223 */ /* 0x020fc80000000002 */
[----:B---3--:R-:W-:-:S04]  /*0b80*/  @!P3 FFMA R2, R22, R17, R2 ;  /* 0x000000111602b223 */ /* 0x008fc80000000002 */
[----:B----4-:R-:W-:-:S04]  /*0b90*/  @!P1 FFMA R2, R23, R12, R2 ;  /* 0x0000000c17029223 */ /* 0x010fc80000000002 */
[----:B------:R-:W-:-:S07]  /*0ba0*/  @!P2 FFMA R2, R24, R15, R2 ;  /* 0x0000000f1802a223 */ /* 0x000fce0000000002 */
.L_x_4:
[----:B------:R-:W-:-:S13]  /*0bb0*/  LOP3.LUT P0, R12, R6, 0x3, RZ, 0xc0, !PT ;  /* 0x00000003060c7812 */ /* 0x000fda000780c0ff */
[----:B------:R-:W-:Y:S05]  /*0bc0*/  @!P0 BRA `(.L_x_3) ;  /* 0x0000000000b48947 */ /* 0x000fea0003800000 */
[----:B------:R-:W-:Y:S02]  /*0bd0*/  ISETP.NE.AND P0, PT, R12, 0x1, PT ;  /* 0x000000010c00780c */ /* 0x000fe40003f05270 */
[----:B------:R-:W-:-:S04]  /*0be0*/  LOP3.LUT R13, R5, 0x1, RZ, 0xc0, !PT ;  /* 0x00000001050d7812 */ /* 0x000fc800078ec0ff */
[----:B------:R-:W-:-:S07]  /*0bf0*/  ISETP.NE.U32.AND P1, PT, R13, 0x1, PT ;  /* 0x000000010d00780c */ /* 0x000fce0003f25070 */
[----:B------:R-:W-:Y:S06]  /*0c00*/  @!P0 BRA `(.L_x_5) ;  /* 0x0000000000648947 */ /* 0x000fec0003800000 */
[----:B------:R-:W-:Y:S01]  /*0c10*/  IADD3 R23, PT, PT, R21, R25, RZ ;  /* 0x0000001915177210 */ /* 0x000fe20007ffe0ff */
[----:B------:R-:W-:-:S03]  /*0c20*/  IMAD.IADD R29, R20, 0x1, R25 ;  /* 0x00000001141d7824 */ /* 0x000fc600078e0219 */
[CC--:B------:R-:W-:Y:S01]  /*0c30*/  ISETP.GE.AND P0, PT, R23.reuse, R7.reuse, PT ;  /* 0x000000071700720c */ /* 0x0c0fe20003f06270 */
[----:B------:R-:W-:Y:S01]  /*0c40*/  VIADD R12, R23, 0x1 ;  /* 0x00000001170c7836 */ /* 0x000fe20000000000 */
[C---:B------:R-:W-:Y:S02]  /*0c50*/  IADD3 R27, PT, PT, R29.reuse, 0x1, RZ ;  /* 0x000000011d1b7810 */ /* 0x040fe40007ffe0ff */
[C---:B------:R-:W-:Y:S02]  /*0c60*/  ISETP.GE.OR P0, PT, R29.reuse, UR4, P0 ;  /* 0x000000041d007c0c */ /* 0x040fe40008706670 */
[----:B------:R-:W-:Y:S02]  /*0c70*/  ISETP.GE.AND P2, PT, R12, R7, PT ;  /* 0x000000070c00720c */ /* 0x000fe40003f46270 */
[----:B------:R-:W-:Y:S02]  /*0c80*/  ISETP.LT.OR P0, PT, R29, 0x1, P0 ;  /* 0x000000011d00780c */ /* 0x000fe40000701670 */
[----:B------:R-:W-:-:S04]  /*0c90*/  ISETP.GE.OR P2, PT, R27, UR4, P2 ;  /* 0x000000041b007c0c */ /* 0x000fc80009746670 */
[----:B------:R-:W-:-:S07]  /*0ca0*/  ISETP.GT.U32.OR P2, PT, R29, 0x7ffffffe, P2 ;  /* 0x7ffffffe1d00780c */ /* 0x000fce0001744470 */
[----:B------:R-:W0:Y:S08]  /*0cb0*/  @!P0 LDC.64 R18, c[0x0][0x398] ;  /* 0x0000e600ff128b82 */ /* 0x000e300000000a00 */
[----:B------:R-:W2:Y:S08]  /*0cc0*/  @!P0 LDC.64 R16, c[0x0][0x388] ;  /* 0x0000e200ff108b82 */ /* 0x000eb00000000a00 */
[----:B------:R-:W3:Y:S08]  /*0cd0*/  @!P2 LDC.64 R12, c[0x0][0x388] ;  /* 0x0000e200ff0cab82 */ /* 0x000ef00000000a00 */
[----:B------:R-:W4:Y:S01]  /*0ce0*/  @!P2 LDC.64 R14, c[0x0][0x398] ;  /* 0x0000e600ff0eab82 */ /* 0x000f220000000a00 */
[----:B0-----:R-:W-:-:S06]  /*0cf0*/  @!P0 IMAD.WIDE R18, R23, 0x4, R18 ;  /* 0x0000000417128825 */ /* 0x001fcc00078e0212 */
[----:B------:R-:W5:Y:S01]  /*0d00*/  @!P0 LDG.E R19, desc[UR6][R18.64] ;  /* 0x0000000612138981 */ /* 0x000f62000c1e1900 */
[----:B--2---:R-:W-:-:S06]  /*0d10*/  @!P0 IMAD.WIDE.U32 R16, R29, 0x4, R16 ;  /* 0x000000041d108825 */ /* 0x004fcc00078e0010 */
[----:B------:R-:W5:Y:S01]  /*0d20*/  @!P0 LDG.E R16, desc[UR6][R16.64] ;  /* 0x0000000610108981 */ /* 0x000f62000c1e1900 */
[----:B---3--:R-:W-:-:S06]  /*0d30*/  @!P2 IMAD.WIDE.U32 R12, R27, 0x4, R12 ;  /* 0x000000041b0ca825 */ /* 0x008fcc00078e000c */
[----:B------:R-:W2:Y:S01]  /*0d40*/  @!P2 LDG.E R12, desc[UR6][R12.64] ;  /* 0x000000060c0ca981 */ /* 0x000ea2000c1e1900 */
[----:B----4-:R-:W-:-:S06]  /*0d50*/  @!P2 IMAD.WIDE R14, R23, 0x4, R14 ;  /* 0x00000004170ea825 */ /* 0x010fcc00078e020e */
[----:B------:R-:W2:Y:S01]  /*0d60*/  @!P2 LDG.E R15, desc[UR6][R14.64+0x4] ;  /* 0x000004060e0fa981 */ /* 0x000ea2000c1e1900 */
[----:B------:R-:W-:Y:S02]  /*0d70*/  VIADD R25, R25, 0x2 ;  /* 0x0000000219197836 */ /* 0x000fe40000000000 */
[----:B-----5:R-:W-:-:S04]  /*0d80*/  @!P0 FFMA R2, R19, R16, R2 ;  /* 0x0000001013028223 */ /* 0x020fc80000000002 */
[----:B--2---:R-:W-:-:S07]  /*0d90*/  @!P2 FFMA R2, R15, R12, R2 ;  /* 0x0000000c0f02a223 */ /* 0x004fce0000000002 */
.L_x_5:
[----:B------:R-:W-:Y:S05]  /*0da0*/  @!P1 BRA `(.L_x_3) ;  /* 0x00000000003c9947 */ /* 0x000fea0003800000 */
[----:B------:R-:W-:Y:S01]  /*0db0*/  IMAD.IADD R21, R21, 0x1, R25 ;  /* 0x0000000115157824 */ /* 0x000fe200078e0219 */
[----:B------:R-:W-:Y:S01]  /*0dc0*/  IADD3 R25, PT, PT, R20, R25, RZ ;  /* 0x0000001914197210 */ /* 0x000fe20007ffe0ff */
[----:B------:R-:W-:Y:S03]  /*0dd0*/  BSSY.RECONVERGENT B0, `(.L_x_3) ;  /* 0x000000c000007945 */ /* 0x000fe60003800200 */
[----:B------:R-:W-:-:S04]  /*0de0*/  ISETP.GE.AND P0, PT, R21, R7, PT ;  /* 0x000000071500720c */ /* 0x000fc80003f06270 */
[----:B------:R-:W-:-:S04]  /*0df0*/  ISETP.GE.OR P0, PT, R25, UR4, P0 ;  /* 0x0000000419007c0c */ /* 0x000fc80008706670 */
[----:B------:R-:W-:-:S13]  /*0e00*/  ISETP.LT.OR P0, PT, R25, 0x1, P0 ;  /* 0x000000011900780c */ /* 0x000fda0000701670 */
[----:B------:R-:W-:Y:S05]  /*0e10*/  @P0 BRA `(.L_x_6) ;  /* 0x00000000001c0947 */ /* 0x000fea0003800000 */
[----:B------:R-:W0:Y:S08]  /*0e20*/  LDC.64 R14, c[0x0][0x398] ;  /* 0x0000e600ff0e7b82 */ /* 0x000e300000000a00 */
[----:B------:R-:W2:Y:S01]  /*0e30*/  LDC.64 R12, c[0x0][0x388] ;  /* 0x0000e200ff0c7b82 */ /* 0x000ea20000000a00 */
[----:B0-----:R-:W-:-:S06]  /*0e40*/  IMAD.WIDE R14, R21, 0x4, R14 ;  /* 0x00000004150e7825 */ /* 0x001fcc00078e020e */
[----:B------:R-:W3:Y:S01]  /*0e50*/  LDG.E R15, desc[UR6][R14.64] ;  /* 0x000000060e0f7981 */ /* 0x000ee2000c1e1900 */
[----:B--2---:R-:W-:-:S06]  /*0e60*/  IMAD.WIDE.U32 R12, R25, 0x4, R12 ;  /* 0x00000004190c7825 */ /* 0x004fcc00078e000c */
[----:B------:R-:W3:Y:S02]  /*0e70*/  LDG.E R12, desc[UR6][R12.64] ;  /* 0x000000060c0c7981 */ /* 0x000ee4000c1e1900 */
[----:B---3--:R-:W-:-:S07]  /*0e80*/  FFMA R2, R15, R12, R2 ;  /* 0x0000000c0f027223 */ /* 0x008fce0000000002 */
.L_x_6:
[----:B------:R-:W-:Y:S05]  /*0e90*/  BSYNC.RECONVERGENT B0 ;  /* 0x0000000000007941 */ /* 0x000fea0003800200 */
.L_x_3:
[----:B------:R-:W-:Y:S05]  /*0ea0*/  @P4 BRA `(.L_x_7) ;  /* 0xfffffff000d84947 */ /* 0x000fea000383ffff */
.L_x_0:
[----:B------:R-:W-:Y:S01]  /*0eb0*/  FSETP.GEU.AND P0, PT, R2, RZ, PT ;  /* 0x000000ff0200720b */ /* 0x000fe20003f0e000 */
[----:B------:R0:W-:-:S12]  /*0ec0*/  STG.E desc[UR6][R10.64], R2 ;  /* 0x000000020a007986 */ /* 0x0001d8000c101906 */
[----:B------:R0:W-:Y:S01]  /*0ed0*/  @!P0 STG.E desc[UR6][R10.64], RZ ;  /* 0x000000ff0a008986 */ /* 0x0001e2000c101906 */
[----:B------:R-:W-:Y:S05]  /*0ee0*/  @!P0 EXIT ;  /* 0x000000000000894d */ /* 0x000fea0003800000 */
[----:B------:R-:W-:-:S13]  /*0ef0*/  FSETP.GT.AND P0, PT, R2, 1, PT ;  /* 0x3f8000000200780b */ /* 0x000fda0003f04000 */
[----:B------:R-:W-:Y:S05]  /*0f00*/  @!P0 EXIT ;  /* 0x000000000000894d */ /* 0x000fea0003800000 */
[----:B------:R-:W-:-:S05]  /*0f10*/  IMAD.MOV.U32 R3, RZ, RZ, 0x3f800000 ;  /* 0x3f800000ff037424 */ /* 0x000fca00078e00ff */
[----:B------:R-:W-:Y:S01]  /*0f20*/  STG.E desc[UR6][R10.64], R3 ;  /* 0x000000030a007986 */ /* 0x000fe2000c101906 */
[----:B------:R-:W-:Y:S05]  /*0f30*/  EXIT ;  /* 0x000000000000794d */ /* 0x000fea0003800000 */
.L_x_8:
[----:B------:R-:W-:-:S00]  /*0f40*/  BRA `(.L_x_8) ;  /* 0xfffffffc00fc7947 */ /* 0x000fc0000383ffff */
[----:B------:R-:W-:-:S00]  /*0f50*/  NOP ;  /* 0x0000000000007918 */ /* 0x000fc00000000000 */
        /* <DEDUP_REMOVED lines=10> */
.L_x_9:


//--------------------- .nv.shared.reserved.0     --------------------------
	.section	.nv.shared.reserved.0,"aw",@nobits
	.weak		__nv_reservedSMEM_offset_0_alias
	.size		__nv_reservedSMEM_offset_0_alias, 0, 64
	.other		__nv_reservedSMEM_offset_0_alias,@"STO_CUDA_RESERVED_SHARED STV_DEFAULT"
__nv_reservedSMEM_offset_0_alias:
	.zero		0
	.zero		64


//--------------------- .nv.constant0._Z12convoluteGPUPfS_iiS_i --------------------------
	.section	.nv.constant0._Z12convoluteGPUPfS_iiS_i,"a",@progbits
	.sectionflags	@""
	.align	4
.nv.constant0._Z12convoluteGPUPfS_iiS_i:
	.zero		932


//--------------------- SYMBOLS --------------------------

	.type		.nv.reservedSmem.offset0,@object
	.size		.nv.reservedSmem.offset0,0x4
